//
// Generated by NVIDIA NVVM Compiler
//
// Compiler Build ID: CL-36424714
// Cuda compilation tools, release 13.0, V13.0.88
// Based on NVVM 20.0.0
//

.version 9.0
.target sm_100
.address_size 64

	// .globl	_Z4fillP6float4fS0_ii

.visible .entry _Z4fillP6float4fS0_ii(
	.param .u64 .ptr .align 1 _Z4fillP6float4fS0_ii_param_0,
	.param .f32 _Z4fillP6float4fS0_ii_param_1,
	.param .u64 .ptr .align 1 _Z4fillP6float4fS0_ii_param_2,
	.param .u32 _Z4fillP6float4fS0_ii_param_3,
	.param .u32 _Z4fillP6float4fS0_ii_param_4
)
{
	.reg .pred 	%p<2>;
	.reg .b32 	%r<8>;
	.reg .b32 	%f<10>;
	.reg .b64 	%rd<9>;

	ld.param.u64 	%rd1, [_Z4fillP6float4fS0_ii_param_0];
	ld.param.f32 	%f1, [_Z4fillP6float4fS0_ii_param_1];
	ld.param.u64 	%rd2, [_Z4fillP6float4fS0_ii_param_2];
	ld.param.u32 	%r2, [_Z4fillP6float4fS0_ii_param_3];
	ld.param.u32 	%r3, [_Z4fillP6float4fS0_ii_param_4];
	mov.u32 	%r4, %ntid.x;
	mov.u32 	%r5, %ctaid.x;
	mov.u32 	%r6, %tid.x;
	mad.lo.s32 	%r1, %r4, %r5, %r6;
	setp.ge.s32 	%p1, %r1, %r3;
	@%p1 bra 	$L__BB0_2;
	cvta.to.global.u64 	%rd3, %rd1;
	cvta.to.global.u64 	%rd4, %rd2;
	mul.wide.s32 	%rd5, %r1, 16;
	add.s64 	%rd6, %rd3, %rd5;
	ld.global.v4.f32 	{%f2, %f3, %f4, %f5}, [%rd6];
	add.f32 	%f6, %f1, %f2;
	add.f32 	%f7, %f1, %f3;
	add.f32 	%f8, %f1, %f4;
	add.f32 	%f9, %f1, %f5;
	add.s32 	%r7, %r2, %r1;
	mul.wide.s32 	%rd7, %r7, 16;
	add.s64 	%rd8, %rd4, %rd7;
	st.global.v4.f32 	[%rd8], {%f6, %f7, %f8, %f9};
$L__BB0_2:
	ret;

}
	// .globl	_Z5sum_2P6float4S0_iii
.visible .entry _Z5sum_2P6float4S0_iii(
	.param .u64 .ptr .align 1 _Z5sum_2P6float4S0_iii_param_0,
	.param .u64 .ptr .align 1 _Z5sum_2P6float4S0_iii_param_1,
	.param .u32 _Z5sum_2P6float4S0_iii_param_2,
	.param .u32 _Z5sum_2P6float4S0_iii_param_3,
	.param .u32 _Z5sum_2P6float4S0_iii_param_4
)
{
	.reg .pred 	%p<2>;
	.reg .b32 	%r<10>;
	.reg .b32 	%f<13>;
	.reg .b64 	%rd<11>;

	ld.param.u64 	%rd1, [_Z5sum_2P6float4S0_iii_param_0];
	ld.param.u64 	%rd2, [_Z5sum_2P6float4S0_iii_param_1];
	ld.param.u32 	%r2, [_Z5sum_2P6float4S0_iii_param_2];
	ld.param.u32 	%r3, [_Z5sum_2P6float4S0_iii_param_3];
	ld.param.u32 	%r4, [_Z5sum_2P6float4S0_iii_param_4];
	mov.u32 	%r5, %ntid.x;
	mov.u32 	%r6, %ctaid.x;
	mov.u32 	%r7, %tid.x;
	mad.lo.s32 	%r1, %r5, %r6, %r7;
	setp.ge.s32 	%p1, %r1, %r4;
	@%p1 bra 	$L__BB1_2;
	cvta.to.global.u64 	%rd3, %rd2;
	cvta.to.global.u64 	%rd4, %rd1;
	add.s32 	%r8, %r2, %r1;
	mul.wide.s32 	%rd5, %r8, 16;
	add.s64 	%rd6, %rd3, %rd5;
	ld.global.v4.f32 	{%f1, %f2, %f3, %f4}, [%rd6];
	add.s32 	%r9, %r3, %r1;
	mul.wide.s32 	%rd7, %r9, 16;
	add.s64 	%rd8, %rd3, %rd7;
	ld.global.v4.f32 	{%f5, %f6, %f7, %f8}, [%rd8];
	add.f32 	%f9, %f1, %f5;
	add.f32 	%f10, %f2, %f6;
	add.f32 	%f11, %f3, %f7;
	add.f32 	%f12, %f4, %f8;
	mul.wide.s32 	%rd9, %r1, 16;
	add.s64 	%rd10, %rd4, %rd9;
	st.global.v4.f32 	[%rd10], {%f9, %f10, %f11, %f12};
$L__BB1_2:
	ret;

}


// ===== COMPILED SASS (sm_100) =====

	.target	sm_100

	.elftype	@"ET_EXEC"


//--------------------- .note.nv.tkinfo           --------------------------
	.section	.note.nv.tkinfo,"",@"SHT_NOTE"
	.sectionflags	@"SHF_NOTE_NV_TKINFO"
	.tkinfo
        /*0018*/ 	.word	0x00000002
        /*0030*/ 	.string	""
        /*0030*/ 	.string	"ptxas"
        /*0030*/ 	.string	"Cuda compilation tools, release 13.0, V13.0.88"
        /*0030*/ 	.string	"Build cuda_13.0.r13.0/compiler.36424714_0"
        /*0030*/ 	.string	"-arch sm_100 -m 64 "



//--------------------- .note.nv.cuinfo           --------------------------
	.section	.note.nv.cuinfo,"",@"SHT_NOTE"
	.sectionflags	@"SHF_NOTE_NV_CUINFO"
        /*0018*/ 	.short	0x0002
        /*001a*/ 	.short	0x0064
        /*001c*/ 	.short	0x0082
	.zero		2


//--------------------- .nv.info                  --------------------------
	.section	.nv.info,"",@"SHT_CUDA_INFO"
	.align	4


	//----- nvinfo : EIATTR_REGCOUNT
	.align		4
        /*0000*/ 	.byte	0x04, 0x2f
        /*0002*/ 	.short	(.L_1 - .L_0)
	.align		4
.L_0:
        /*0004*/ 	.word	index@(_Z4fillP6float4fS0_ii)
        /*0008*/ 	.word	0x0000000e


	//----- nvinfo : EIATTR_FRAME_SIZE
	.align		4
.L_1:
        /*000c*/ 	.byte	0x04, 0x11
        /*000e*/ 	.short	(.L_3 - .L_2)
	.align		4
.L_2:
        /*0010*/ 	.word	index@(_Z4fillP6float4fS0_ii)
        /*0014*/ 	.word	0x00000000


	//----- nvinfo : EIATTR_REGCOUNT
	.align		4
.L_3:
        /*0018*/ 	.byte	0x04, 0x2f
        /*001a*/ 	.short	(.L_5 - .L_4)
	.align		4
.L_4:
        /*001c*/ 	.word	index@(_Z5sum_2P6float4S0_iii)
        /*0020*/ 	.word	0x00000016


	//----- nvinfo : EIATTR_FRAME_SIZE
	.align		4
.L_5:
        /*0024*/ 	.byte	0x04, 0x11
        /*0026*/ 	.short	(.L_7 - .L_6)
	.align		4
.L_6:
        /*0028*/ 	.word	index@(_Z5sum_2P6float4S0_iii)
        /*002c*/ 	.word	0x00000000


	//----- nvinfo : EIATTR_MIN_STACK_SIZE
	.align		4
.L_7:
        /*0030*/ 	.byte	0x04, 0x12
        /*0032*/ 	.short	(.L_9 - .L_8)
	.align		4
.L_8:
        /*0034*/ 	.word	index@(_Z5sum_2P6float4S0_iii)
        /*0038*/ 	.word	0x00000000


	//----- nvinfo : EIATTR_MIN_STACK_SIZE
	.align		4
.L_9:
        /*003c*/ 	.byte	0x04, 0x12
        /*003e*/ 	.short	(.L_11 - .L_10)
	.align		4
.L_10:
        /*0040*/ 	.word	index@(_Z4fillP6float4fS0_ii)
        /*0044*/ 	.word	0x00000000
.L_11:


//--------------------- .nv.compat                --------------------------
	.section	.nv.compat,"",@"SHT_CUDA_COMPAT_INFO"
	.align	4
        /*0000*/ 	.byte	0x02, 0x09, 0x00, 0x00, 0x02, 0x02, 0x01, 0x00, 0x02, 0x05, 0x05, 0x00, 0x03, 0x07, 0x01, 0x01
        /*0010*/ 	.byte	0x02, 0x03, 0x00, 0x00, 0x02, 0x06, 0x01, 0x00, 0x04, 0x0b, 0x08, 0x00, 0x09, 0x00, 0x00, 0x00
        /*0020*/ 	.byte	0x00, 0x00, 0x00, 0x00


//--------------------- .nv.info._Z5sum_2P6float4S0_iii --------------------------
	.section	.nv.info._Z5sum_2P6float4S0_iii,"",@"SHT_CUDA_INFO"
	.sectionflags	@""
	.align	4


	//----- nvinfo : EIATTR_CUDA_API_VERSION
	.align		4
        /*0000*/ 	.byte	0x04, 0x37
        /*0002*/ 	.short	(.L_13 - .L_12)
.L_12:
        /*0004*/ 	.word	0x00000082


	//----- nvinfo : EIATTR_KPARAM_INFO
	.align		4
.L_13:
        /*0008*/ 	.byte	0x04, 0x17
        /*000a*/ 	.short	(.L_15 - .L_14)
.L_14:
        /*000c*/ 	.word	0x00000000
        /*0010*/ 	.short	0x0004
        /*0012*/ 	.short	0x0018
        /*0014*/ 	.byte	0x00, 0xf0, 0x11, 0x00


	//----- nvinfo : EIATTR_KPARAM_INFO
	.align		4
.L_15:
        /*0018*/ 	.byte	0x04, 0x17
        /*001a*/ 	.short	(.L_17 - .L_16)
.L_16:
        /*001c*/ 	.word	0x00000000
        /*0020*/ 	.short	0x0003
        /*0022*/ 	.short	0x0014
        /*0024*/ 	.byte	0x00, 0xf0, 0x11, 0x00


	//----- nvinfo : EIATTR_KPARAM_INFO
	.align		4
.L_17:
        /*0028*/ 	.byte	0x04, 0x17
        /*002a*/ 	.short	(.L_19 - .L_18)
.L_18:
        /*002c*/ 	.word	0x00000000
        /*0030*/ 	.short	0x0002
        /*0032*/ 	.short	0x0010
        /*0034*/ 	.byte	0x00, 0xf0, 0x11, 0x00


	//----- nvinfo : EIATTR_KPARAM_INFO
	.align		4
.L_19:
        /*0038*/ 	.byte	0x04, 0x17
        /*003a*/ 	.short	(.L_21 - .L_20)
.L_20:
        /*003c*/ 	.word	0x00000000
        /*0040*/ 	.short	0x0001
        /*0042*/ 	.short	0x0008
        /*0044*/ 	.byte	0x00, 0xf5, 0x21, 0x00


	//----- nvinfo : EIATTR_KPARAM_INFO
	.align		4
.L_21:
        /*0048*/ 	.byte	0x04, 0x17
        /*004a*/ 	.short	(.L_23 - .L_22)
.L_22:
        /*004c*/ 	.word	0x00000000
        /*0050*/ 	.short	0x0000
        /*0052*/ 	.short	0x0000
        /*0054*/ 	.byte	0x00, 0xf5, 0x21, 0x00


	//----- nvinfo : EIATTR_SPARSE_MMA_MASK
	.align		4
.L_23:
        /*0058*/ 	.byte	0x03, 0x50
        /*005a*/ 	.short	0x0000


	//----- nvinfo : EIATTR_MAXREG_COUNT
	.align		4
        /*005c*/ 	.byte	0x03, 0x1b
        /*005e*/ 	.short	0x00ff


	//----- nvinfo : EIATTR_MERCURY_ISA_VERSION
	.align		4
        /*0060*/ 	.byte	0x03, 0x5f
        /*0062*/ 	.short	0x0101


	//----- nvinfo : EIATTR_VRC_CTA_INIT_COUNT
	.align		4
        /*0064*/ 	.byte	0x02, 0x4a
	.zero		1
	.zero		1


	//----- nvinfo : EIATTR_EXIT_INSTR_OFFSETS
	.align		4
        /*0068*/ 	.byte	0x04, 0x1c
        /*006a*/ 	.short	(.L_25 - .L_24)


	//   ....[0]....
.L_24:
        /*006c*/ 	.word	0x00000070


	//   ....[1]....
        /*0070*/ 	.word	0x00000180


	//----- nvinfo : EIATTR_CBANK_PARAM_SIZE
	.align		4
.L_25:
        /*0074*/ 	.byte	0x03, 0x19
        /*0076*/ 	.short	0x001c


	//----- nvinfo : EIATTR_PARAM_CBANK
	.align		4
        /*0078*/ 	.byte	0x04, 0x0a
        /*007a*/ 	.short	(.L_27 - .L_26)
	.align		4
.L_26:
        /*007c*/ 	.word	index@(.nv.constant0._Z5sum_2P6float4S0_iii)
        /*0080*/ 	.short	0x0380
        /*0082*/ 	.short	0x001c


	//----- nvinfo : EIATTR_SW_WAR
	.align		4
.L_27:
        /*0084*/ 	.byte	0x04, 0x36
        /*0086*/ 	.short	(.L_29 - .L_28)
.L_28:
        /*0088*/ 	.word	0x00000008
.L_29:


//--------------------- .nv.info._Z4fillP6float4fS0_ii --------------------------
	.section	.nv.info._Z4fillP6float4fS0_ii,"",@"SHT_CUDA_INFO"
	.sectionflags	@""
	.align	4


	//----- nvinfo : EIATTR_CUDA_API_VERSION
	.align		4
        /*0000*/ 	.byte	0x04, 0x37
        /*0002*/ 	.short	(.L_31 - .L_30)
.L_30:
        /*0004*/ 	.word	0x00000082


	//----- nvinfo : EIATTR_KPARAM_INFO
	.align		4
.L_31:
        /*0008*/ 	.byte	0x04, 0x17
        /*000a*/ 	.short	(.L_33 - .L_32)
.L_32:
        /*000c*/ 	.word	0x00000000
        /*0010*/ 	.short	0x0004
        /*0012*/ 	.short	0x001c
        /*0014*/ 	.byte	0x00, 0xf0, 0x11, 0x00


	//----- nvinfo : EIATTR_KPARAM_INFO
	.align		4
.L_33:
        /*0018*/ 	.byte	0x04, 0x17
        /*001a*/ 	.short	(.L_35 - .L_34)
.L_34:
        /*001c*/ 	.word	0x00000000
        /*0020*/ 	.short	0x0003
        /*0022*/ 	.short	0x0018
        /*0024*/ 	.byte	0x00, 0xf0, 0x11, 0x00


	//----- nvinfo : EIATTR_KPARAM_INFO
	.align		4
.L_35:
        /*0028*/ 	.byte	0x04, 0x17
        /*002a*/ 	.short	(.L_37 - .L_36)
.L_36:
        /*002c*/ 	.word	0x00000000
        /*0030*/ 	.short	0x0002
        /*0032*/ 	.short	0x0010
        /*0034*/ 	.byte	0x00, 0xf5, 0x21, 0x00


	//----- nvinfo : EIATTR_KPARAM_INFO
	.align		4
.L_37:
        /*0038*/ 	.byte	0x04, 0x17
        /*003a*/ 	.short	(.L_39 - .L_38)
.L_38:
        /*003c*/ 	.word	0x00000000
        /*0040*/ 	.short	0x0001
        /*0042*/ 	.short	0x0008
        /*0044*/ 	.byte	0x00, 0xf0, 0x11, 0x00


	//----- nvinfo : EIATTR_KPARAM_INFO
	.align		4
.L_39:
        /*0048*/ 	.byte	0x04, 0x17
        /*004a*/ 	.short	(.L_41 - .L_40)
.L_40:
        /*004c*/ 	.word	0x00000000
        /*0050*/ 	.short	0x0000
        /*0052*/ 	.short	0x0000
        /*0054*/ 	.byte	0x00, 0xf5, 0x21, 0x00


	//----- nvinfo : EIATTR_SPARSE_MMA_MASK
	.align		4
.L_41:
        /*0058*/ 	.byte	0x03, 0x50
        /*005a*/ 	.short	0x0000


	//----- nvinfo : EIATTR_MAXREG_COUNT
	.align		4
        /*005c*/ 	.byte	0x03, 0x1b
        /*005e*/ 	.short	0x00ff


	//----- nvinfo : EIATTR_MERCURY_ISA_VERSION
	.align		4
        /*0060*/ 	.byte	0x03, 0x5f
        /*0062*/ 	.short	0x0101


	//----- nvinfo : EIATTR_VRC_CTA_INIT_COUNT
	.align		4
        /*0064*/ 	.byte	0x02, 0x4a
	.zero		1
	.zero		1


	//----- nvinfo : EIATTR_EXIT_INSTR_OFFSETS
	.align		4
        /*0068*/ 	.byte	0x04, 0x1c
        /*006a*/ 	.short	(.L_43 - .L_42)


	//   ....[0]....
.L_42:
        /*006c*/ 	.word	0x00000070


	//   ....[1]....
        /*0070*/ 	.word	0x00000160


	//----- nvinfo : EIATTR_CBANK_PARAM_SIZE
	.align		4
.L_43:
        /*0074*/ 	.byte	0x03, 0x19
        /*0076*/ 	.short	0x0020


	//----- nvinfo : EIATTR_PARAM_CBANK
	.align		4
        /*0078*/ 	.byte	0x04, 0x0a
        /*007a*/ 	.short	(.L_45 - .L_44)
	.align		4
.L_44:
        /*007c*/ 	.word	index@(.nv.constant0._Z4fillP6float4fS0_ii)
        /*0080*/ 	.short	0x0380
        /*0082*/ 	.short	0x0020


	//----- nvinfo : EIATTR_SW_WAR
	.align		4
.L_45:
        /*0084*/ 	.byte	0x04, 0x36
        /*0086*/ 	.short	(.L_47 - .L_46)
.L_46:
        /*0088*/ 	.word	0x00000008
.L_47:


//--------------------- .nv.callgraph             --------------------------
	.section	.nv.callgraph,"",@"SHT_CUDA_CALLGRAPH"
	.align	4
	.sectionentsize	8
	.align		4
        /*0000*/ 	.word	0x00000000
	.align		4
        /*0004*/ 	.word	0xffffffff
	.align		4
        /*0008*/ 	.word	0x00000000
	.align		4
        /*000c*/ 	.word	0xfffffffe
	.align		4
        /*0010*/ 	.word	0x00000000
	.align		4
        /*0014*/ 	.word	0xfffffffd
	.align		4
        /*0018*/ 	.word	0x00000000
	.align		4
        /*001c*/ 	.word	0xfffffffc


//--------------------- .text._Z5sum_2P6float4S0_iii --------------------------
	.section	.text._Z5sum_2P6float4S0_iii,"ax",@progbits
	.align	128
        .global         _Z5sum_2P6float4S0_iii
        .type           _Z5sum_2P6float4S0_iii,@function
        .size           _Z5sum_2P6float4S0_iii,(.L_x_2 - _Z5sum_2P6float4S0_iii)
        .other          _Z5sum_2P6float4S0_iii,@"STO_CUDA_ENTRY STV_DEFAULT"
_Z5sum_2P6float4S0_iii:
.text._Z5sum_2P6float4S0_iii:
[----:B------:R-:W-:Y:S01]  /*0000*/  LDC R1, c[0x0][0x37c] ;  /* 0x0000df00ff017b82 */ /* 0x000fe20000000800 */
[----:B------:R-:W0:Y:S01]  /*0010*/  S2R R9, SR_CTAID.X ;  /* 0x0000000000097919 */ /* 0x000e220000002500 */
[----:B------:R-:W0:Y:S01]  /*0020*/  LDCU UR4, c[0x0][0x360] ;  /* 0x00006c00ff0477ac */ /* 0x000e220008000800 */
[----:B------:R-:W0:Y:S01]  /*0030*/  S2R R0, SR_TID.X ;  /* 0x0000000000007919 */ /* 0x000e220000002100 */
[----:B------:R-:W1:Y:S01]  /*0040*/  LDCU UR5, c[0x0][0x398] ;  /* 0x00007300ff0577ac */ /* 0x000e620008000800 */
[----:B0-----:R-:W-:-:S05]  /*0050*/  IMAD R9, R9, UR4, R0 ;  /* 0x0000000409097c24 */ /* 0x001fca000f8e0200 */
[----:B-1----:R-:W-:-:S13]  /*0060*/  ISETP.GE.AND P0, PT, R9, UR5, PT ;  /* 0x0000000509007c0c */ /* 0x002fda000bf06270 */
[----:B------:R-:W-:Y:S05]  /*0070*/  @P0 EXIT ;  /* 0x000000000000094d */ /* 0x000fea0003800000 */
[----:B------:R-:W0:Y:S01]  /*0080*/  LDC.64 R4, c[0x0][0x388] ;  /* 0x0000e200ff047b82 */ /* 0x000e220000000a00 */
[----:B------:R-:W1:Y:S01]  /*0090*/  LDCU.64 UR6, c[0x0][0x390] ;  /* 0x00007200ff0677ac */ /* 0x000e620008000a00 */
[----:B------:R-:W2:Y:S01]  /*00a0*/  LDCU.64 UR4, c[0x0][0x358] ;  /* 0x00006b00ff0477ac */ /* 0x000ea20008000a00 */
[C---:B-1----:R-:W-:Y:S02]  /*00b0*/  IADD3 R3, PT, PT, R9.reuse, UR6, RZ ;  /* 0x0000000609037c10 */ /* 0x042fe4000fffe0ff */
[----:B------:R-:W-:-:S03]  /*00c0*/  IADD3 R7, PT, PT, R9, UR7, RZ ;  /* 0x0000000709077c10 */ /* 0x000fc6000fffe0ff */
[----:B0-----:R-:W-:-:S04]  /*00d0*/  IMAD.WIDE R2, R3, 0x10, R4 ;  /* 0x0000001003027825 */ /* 0x001fc800078e0204 */
[----:B------:R-:W-:Y:S01]  /*00e0*/  IMAD.WIDE R4, R7, 0x10, R4 ;  /* 0x0000001007047825 */ /* 0x000fe200078e0204 */
[----:B--2---:R-:W2:Y:S01]  /*00f0*/  LDG.E.128 R12, desc[UR4][R2.64] ;  /* 0x00000004020c7981 */ /* 0x004ea2000c1e1d00 */
[----:B------:R-:W0:Y:S03]  /*0100*/  LDC.64 R6, c[0x0][0x380] ;  /* 0x0000e000ff067b82 */ /* 0x000e260000000a00 */
[----:B------:R-:W2:Y:S01]  /*0110*/  LDG.E.128 R16, desc[UR4][R4.64] ;  /* 0x0000000404107981 */ /* 0x000ea2000c1e1d00 */
[----:B0-----:R-:W-:-:S04]  /*0120*/  IMAD.WIDE R6, R9, 0x10, R6 ;  /* 0x0000001009067825 */ /* 0x001fc800078e0206 */
[----:B--2---:R-:W-:Y:S01]  /*0130*/  FADD R12, R12, R16 ;  /* 0x000000100c0c7221 */ /* 0x004fe20000000000 */
[----:B------:R-:W-:Y:S01]  /*0140*/  FADD R13, R13, R17 ;  /* 0x000000110d0d7221 */ /* 0x000fe20000000000 */
[----:B------:R-:W-:Y:S01]  /*0150*/  FADD R14, R14, R18 ;  /* 0x000000120e0e7221 */ /* 0x000fe20000000000 */
[----:B------:R-:W-:-:S05]  /*0160*/  FADD R15, R15, R19 ;  /* 0x000000130f0f7221 */ /* 0x000fca0000000000 */
[----:B------:R-:W-:Y:S01]  /*0170*/  STG.E.128 desc[UR4][R6.64], R12 ;  /* 0x0000000c06007986 */ /* 0x000fe2000c101d04 */
[----:B------:R-:W-:Y:S05]  /*0180*/  EXIT ;  /* 0x000000000000794d */ /* 0x000fea0003800000 */
.L_x_0:
[----:B------:R-:W-:-:S00]  /*0190*/  BRA `(.L_x_0) ;  /* 0xfffffffc00fc7947 */ /* 0x000fc0000383ffff */
[----:B------:R-:W-:-:S00]  /*01a0*/  NOP ;  /* 0x0000000000007918 */ /* 0x000fc00000000000 */
        /* <DEDUP_REMOVED lines=13> */
.L_x_2:


//--------------------- .text._Z4fillP6float4fS0_ii --------------------------
	.section	.text._Z4fillP6float4fS0_ii,"ax",@progbits
	.align	128
        .global         _Z4fillP6float4fS0_ii
        .type           _Z4fillP6float4fS0_ii,@function
        .size           _Z4fillP6float4fS0_ii,(.L_x_3 - _Z4fillP6float4fS0_ii)
        .other          _Z4fillP6float4fS0_ii,@"STO_CUDA_ENTRY STV_DEFAULT"
_Z4fillP6float4fS0_ii:
.text._Z4fillP6float4fS0_ii:
        /* <DEDUP_REMOVED lines=10> */
[----:B------:R-:W2:Y:S06]  /*00a0*/  LDCU UR7, c[0x0][0x398] ;  /* 0x00007300ff0777ac */ /* 0x000eac0008000800 */
[----:B------:R-:W3:Y:S01]  /*00b0*/  LDC.64 R4, c[0x0][0x390] ;  /* 0x0000e400ff047b82 */ /* 0x000ee20000000a00 */
[----:B------:R-:W4:Y:S01]  /*00c0*/  LDCU UR6, c[0x0][0x388] ;  /* 0x00007100ff0677ac */ /* 0x000f220008000800 */
[----:B0-----:R-:W-:-:S05]  /*00d0*/  IMAD.WIDE R2, R7, 0x10, R2 ;  /* 0x0000001007027825 */ /* 0x001fca00078e0202 */
[----:B-1----:R-:W4:Y:S01]  /*00e0*/  LDG.E.128 R8, desc[UR4][R2.64] ;  /* 0x0000000402087981 */ /* 0x002f22000c1e1d00 */
[----:B--2---:R-:W-:-:S05]  /*00f0*/  IADD3 R7, PT, PT, R7, UR7, RZ ;  /* 0x0000000707077c10 */ /* 0x004fca000fffe0ff */
[----:B---3--:R-:W-:-:S04]  /*0100*/  IMAD.WIDE R4, R7, 0x10, R4 ;  /* 0x0000001007047825 */ /* 0x008fc800078e0204 */
[----:B----4-:R-:W-:Y:S01]  /*0110*/  FADD R8, R8, UR6 ;  /* 0x0000000608087e21 */ /* 0x010fe20008000000 */
[----:B------:R-:W-:Y:S01]  /*0120*/  FADD R9, R9, UR6 ;  /* 0x0000000609097e21 */ /* 0x000fe20008000000 */
[----:B------:R-:W-:Y:S01]  /*0130*/  FADD R10, R10, UR6 ;  /* 0x000000060a0a7e21 */ /* 0x000fe20008000000 */
[----:B------:R-:W-:-:S05]  /*0140*/  FADD R11, R11, UR6 ;  /* 0x000000060b0b7e21 */ /* 0x000fca0008000000 */
[----:B------:R-:W-:Y:S01]  /*0150*/  STG.E.128 desc[UR4][R4.64], R8 ;  /* 0x0000000804007986 */ /* 0x000fe2000c101d04 */
[----:B------:R-:W-:Y:S05]  /*0160*/  EXIT ;  /* 0x000000000000794d */ /* 0x000fea0003800000 */
.L_x_1:
        /* <DEDUP_REMOVED lines=9> */
.L_x_3:


//--------------------- .nv.shared.reserved.0     --------------------------
	.section	.nv.shared.reserved.0,"aw",@nobits
	.weak		__nv_reservedSMEM_offset_0_alias
	.size		__nv_reservedSMEM_offset_0_alias, 0, 64
	.other		__nv_reservedSMEM_offset_0_alias,@"STO_CUDA_RESERVED_SHARED STV_DEFAULT"
__nv_reservedSMEM_offset_0_alias:
	.zero		0
	.zero		64


//--------------------- .nv.constant0._Z5sum_2P6float4S0_iii --------------------------
	.section	.nv.constant0._Z5sum_2P6float4S0_iii,"a",@progbits
	.sectionflags	@""
	.align	4
.nv.constant0._Z5sum_2P6float4S0_iii:
	.zero		924


//--------------------- .nv.constant0._Z4fillP6float4fS0_ii --------------------------
	.section	.nv.constant0._Z4fillP6float4fS0_ii,"a",@progbits
	.sectionflags	@""
	.align	4
.nv.constant0._Z4fillP6float4fS0_ii:
	.zero		928


//--------------------- SYMBOLS --------------------------

	.type		.nv.reservedSmem.offset0,@object
	.size		.nv.reservedSmem.offset0,0x4
